//
// Generated by NVIDIA NVVM Compiler
//
// Compiler Build ID: CL-36424714
// Cuda compilation tools, release 13.0, V13.0.88
// Based on NVVM 20.0.0
//

.version 9.0
.target sm_100
.address_size 64

	// .globl	_Z7computeiiddddPc

.visible .entry _Z7computeiiddddPc(
	.param .u32 _Z7computeiiddddPc_param_0,
	.param .u32 _Z7computeiiddddPc_param_1,
	.param .f64 _Z7computeiiddddPc_param_2,
	.param .f64 _Z7computeiiddddPc_param_3,
	.param .f64 _Z7computeiiddddPc_param_4,
	.param .f64 _Z7computeiiddddPc_param_5,
	.param .u64 .ptr .align 1 _Z7computeiiddddPc_param_6
)
{
	.reg .pred 	%p<8>;
	.reg .b16 	%rs<8>;
	.reg .b32 	%r<20>;
	.reg .b64 	%rd<5>;
	.reg .b64 	%fd<49>;

	ld.param.u32 	%r9, [_Z7computeiiddddPc_param_0];
	ld.param.u32 	%r10, [_Z7computeiiddddPc_param_1];
	ld.param.f64 	%fd22, [_Z7computeiiddddPc_param_2];
	ld.param.f64 	%fd24, [_Z7computeiiddddPc_param_3];
	ld.param.f64 	%fd23, [_Z7computeiiddddPc_param_4];
	ld.param.f64 	%fd25, [_Z7computeiiddddPc_param_5];
	ld.param.u64 	%rd2, [_Z7computeiiddddPc_param_6];
	sub.f64 	%fd1, %fd24, %fd22;
	sub.f64 	%fd26, %fd25, %fd23;
	cvt.rn.f64.s32 	%fd27, %r10;
	div.rn.f64 	%fd2, %fd26, %fd27;
	mov.u32 	%r11, %ctaid.x;
	mov.u32 	%r1, %ntid.x;
	mov.u32 	%r12, %tid.x;
	mad.lo.s32 	%r18, %r11, %r1, %r12;
	mul.lo.s32 	%r3, %r10, %r9;
	setp.ge.s32 	%p1, %r18, %r3;
	@%p1 bra 	$L__BB0_9;
	mov.u32 	%r13, %nctaid.x;
	mul.lo.s32 	%r4, %r1, %r13;
	cvt.rn.f64.s32 	%fd28, %r9;
	div.rn.f64 	%fd3, %fd1, %fd28;
	cvta.to.global.u64 	%rd1, %rd2;
$L__BB0_2:
	div.s32 	%r15, %r18, %r9;
	mul.lo.s32 	%r16, %r15, %r9;
	sub.s32 	%r17, %r18, %r16;
	cvt.rn.f64.s32 	%fd30, %r17;
	fma.rn.f64 	%fd4, %fd3, %fd30, %fd22;
	cvt.rn.f64.s32 	%fd31, %r15;
	fma.rn.f64 	%fd5, %fd2, %fd31, %fd23;
	mov.f64 	%fd47, 0d0000000000000000;
	mov.b32 	%r19, 0;
	mov.f64 	%fd48, %fd47;
	bra.uni 	$L__BB0_7;
$L__BB0_3:
	sub.f64 	%fd37, %fd20, %fd21;
	add.f64 	%fd38, %fd18, %fd18;
	add.f64 	%fd6, %fd4, %fd37;
	fma.rn.f64 	%fd7, %fd38, %fd19, %fd5;
	mul.f64 	%fd8, %fd6, %fd6;
	mul.f64 	%fd9, %fd7, %fd7;
	add.f64 	%fd39, %fd9, %fd8;
	setp.gt.f64 	%p3, %fd39, 0d4014000000000000;
	@%p3 bra 	$L__BB0_8;
	sub.f64 	%fd40, %fd8, %fd9;
	add.f64 	%fd41, %fd6, %fd6;
	add.f64 	%fd10, %fd4, %fd40;
	fma.rn.f64 	%fd11, %fd41, %fd7, %fd5;
	mul.f64 	%fd12, %fd10, %fd10;
	mul.f64 	%fd13, %fd11, %fd11;
	add.f64 	%fd42, %fd13, %fd12;
	setp.gt.f64 	%p4, %fd42, 0d4014000000000000;
	@%p4 bra 	$L__BB0_8;
	sub.f64 	%fd43, %fd12, %fd13;
	add.f64 	%fd44, %fd10, %fd10;
	add.f64 	%fd48, %fd4, %fd43;
	fma.rn.f64 	%fd47, %fd44, %fd11, %fd5;
	mul.f64 	%fd45, %fd48, %fd48;
	fma.rn.f64 	%fd46, %fd47, %fd47, %fd45;
	setp.gt.f64 	%p5, %fd46, 0d4014000000000000;
	@%p5 bra 	$L__BB0_8;
	add.s32 	%r19, %r19, 4;
	setp.eq.s32 	%p6, %r19, 100;
	mov.b16 	%rs7, 1;
	@%p6 bra 	$L__BB0_8;
$L__BB0_7:
	mul.f64 	%fd32, %fd48, %fd48;
	mul.f64 	%fd33, %fd47, %fd47;
	sub.f64 	%fd34, %fd32, %fd33;
	add.f64 	%fd35, %fd48, %fd48;
	add.f64 	%fd18, %fd4, %fd34;
	fma.rn.f64 	%fd19, %fd35, %fd47, %fd5;
	mul.f64 	%fd20, %fd18, %fd18;
	mul.f64 	%fd21, %fd19, %fd19;
	add.f64 	%fd36, %fd21, %fd20;
	setp.leu.f64 	%p2, %fd36, 0d4014000000000000;
	mov.b16 	%rs7, 0;
	@%p2 bra 	$L__BB0_3;
$L__BB0_8:
	cvt.s64.s32 	%rd3, %r18;
	add.s64 	%rd4, %rd1, %rd3;
	st.global.u8 	[%rd4], %rs7;
	add.s32 	%r18, %r18, %r4;
	setp.lt.s32 	%p7, %r18, %r3;
	@%p7 bra 	$L__BB0_2;
$L__BB0_9:
	ret;

}


// ===== COMPILED SASS (sm_100) =====

	.target	sm_100

	.elftype	@"ET_EXEC"


//--------------------- .note.nv.tkinfo           --------------------------
	.section	.note.nv.tkinfo,"",@"SHT_NOTE"
	.sectionflags	@"SHF_NOTE_NV_TKINFO"
	.tkinfo
        /*0018*/ 	.word	0x00000002
        /*0030*/ 	.string	""
        /*0030*/ 	.string	"ptxas"
        /*0030*/ 	.string	"Cuda compilation tools, release 13.0, V13.0.88"
        /*0030*/ 	.string	"Build cuda_13.0.r13.0/compiler.36424714_0"
        /*0030*/ 	.string	"-arch sm_100 -m 64 "



//--------------------- .note.nv.cuinfo           --------------------------
	.section	.note.nv.cuinfo,"",@"SHT_NOTE"
	.sectionflags	@"SHF_NOTE_NV_CUINFO"
        /*0018*/ 	.short	0x0002
        /*001a*/ 	.short	0x0064
        /*001c*/ 	.short	0x0082
	.zero		2


//--------------------- .nv.info                  --------------------------
	.section	.nv.info,"",@"SHT_CUDA_INFO"
	.align	4


	//----- nvinfo : EIATTR_REGCOUNT
	.align		4
        /*0000*/ 	.byte	0x04, 0x2f
        /*0002*/ 	.short	(.L_1 - .L_0)
	.align		4
.L_0:
        /*0004*/ 	.word	index@(_Z7computeiiddddPc)
        /*0008*/ 	.word	0x0000001c


	//----- nvinfo : EIATTR_FRAME_SIZE
	.align		4
.L_1:
        /*000c*/ 	.byte	0x04, 0x11
        /*000e*/ 	.short	(.L_3 - .L_2)
	.align		4
.L_2:
        /*0010*/ 	.word	index@($__internal_0_$__cuda_sm20_div_rn_f64_full)
        /*0014*/ 	.word	0x00000000


	//----- nvinfo : EIATTR_FRAME_SIZE
	.align		4
.L_3:
        /*0018*/ 	.byte	0x04, 0x11
        /*001a*/ 	.short	(.L_5 - .L_4)
	.align		4
.L_4:
        /*001c*/ 	.word	index@(_Z7computeiiddddPc)
        /*0020*/ 	.word	0x00000000


	//----- nvinfo : EIATTR_MIN_STACK_SIZE
	.align		4
.L_5:
        /*0024*/ 	.byte	0x04, 0x12
        /*0026*/ 	.short	(.L_7 - .L_6)
	.align		4
.L_6:
        /*0028*/ 	.word	index@(_Z7computeiiddddPc)
        /*002c*/ 	.word	0x00000000
.L_7:


//--------------------- .nv.compat                --------------------------
	.section	.nv.compat,"",@"SHT_CUDA_COMPAT_INFO"
	.align	4
        /*0000*/ 	.byte	0x02, 0x09, 0x00, 0x00, 0x02, 0x02, 0x01, 0x00, 0x02, 0x05, 0x05, 0x00, 0x03, 0x07, 0x01, 0x01
        /*0010*/ 	.byte	0x02, 0x03, 0x00, 0x00, 0x02, 0x06, 0x01, 0x00, 0x04, 0x0b, 0x08, 0x00, 0x01, 0x00, 0x00, 0x00
        /*0020*/ 	.byte	0x00, 0x00, 0x00, 0x00


//--------------------- .nv.info._Z7computeiiddddPc --------------------------
	.section	.nv.info._Z7computeiiddddPc,"",@"SHT_CUDA_INFO"
	.sectionflags	@""
	.align	4


	//----- nvinfo : EIATTR_CUDA_API_VERSION
	.align		4
        /*0000*/ 	.byte	0x04, 0x37
        /*0002*/ 	.short	(.L_9 - .L_8)
.L_8:
        /*0004*/ 	.word	0x00000082


	//----- nvinfo : EIATTR_KPARAM_INFO
	.align		4
.L_9:
        /*0008*/ 	.byte	0x04, 0x17
        /*000a*/ 	.short	(.L_11 - .L_10)
.L_10:
        /*000c*/ 	.word	0x00000000
        /*0010*/ 	.short	0x0006
        /*0012*/ 	.short	0x0028
        /*0014*/ 	.byte	0x00, 0xf5, 0x21, 0x00


	//----- nvinfo : EIATTR_KPARAM_INFO
	.align		4
.L_11:
        /*0018*/ 	.byte	0x04, 0x17
        /*001a*/ 	.short	(.L_13 - .L_12)
.L_12:
        /*001c*/ 	.word	0x00000000
        /*0020*/ 	.short	0x0005
        /*0022*/ 	.short	0x0020
        /*0024*/ 	.byte	0x00, 0xf0, 0x21, 0x00


	//----- nvinfo : EIATTR_KPARAM_INFO
	.align		4
.L_13:
        /*0028*/ 	.byte	0x04, 0x17
        /*002a*/ 	.short	(.L_15 - .L_14)
.L_14:
        /*002c*/ 	.word	0x00000000
        /*0030*/ 	.short	0x0004
        /*0032*/ 	.short	0x0018
        /*0034*/ 	.byte	0x00, 0xf0, 0x21, 0x00


	//----- nvinfo : EIATTR_KPARAM_INFO
	.align		4
.L_15:
        /*0038*/ 	.byte	0x04, 0x17
        /*003a*/ 	.short	(.L_17 - .L_16)
.L_16:
        /*003c*/ 	.word	0x00000000
        /*0040*/ 	.short	0x0003
        /*0042*/ 	.short	0x0010
        /*0044*/ 	.byte	0x00, 0xf0, 0x21, 0x00


	//----- nvinfo : EIATTR_KPARAM_INFO
	.align		4
.L_17:
        /*0048*/ 	.byte	0x04, 0x17
        /*004a*/ 	.short	(.L_19 - .L_18)
.L_18:
        /*004c*/ 	.word	0x00000000
        /*0050*/ 	.short	0x0002
        /*0052*/ 	.short	0x0008
        /*0054*/ 	.byte	0x00, 0xf0, 0x21, 0x00


	//----- nvinfo : EIATTR_KPARAM_INFO
	.align		4
.L_19:
        /*0058*/ 	.byte	0x04, 0x17
        /*005a*/ 	.short	(.L_21 - .L_20)
.L_20:
        /*005c*/ 	.word	0x00000000
        /*0060*/ 	.short	0x0001
        /*0062*/ 	.short	0x0004
        /*0064*/ 	.byte	0x00, 0xf0, 0x11, 0x00


	//----- nvinfo : EIATTR_KPARAM_INFO
	.align		4
.L_21:
        /*0068*/ 	.byte	0x04, 0x17
        /*006a*/ 	.short	(.L_23 - .L_22)
.L_22:
        /*006c*/ 	.word	0x00000000
        /*0070*/ 	.short	0x0000
        /*0072*/ 	.short	0x0000
        /*0074*/ 	.byte	0x00, 0xf0, 0x11, 0x00


	//----- nvinfo : EIATTR_SPARSE_MMA_MASK
	.align		4
.L_23:
        /*0078*/ 	.byte	0x03, 0x50
        /*007a*/ 	.short	0x0000


	//----- nvinfo : EIATTR_MAXREG_COUNT
	.align		4
        /*007c*/ 	.byte	0x03, 0x1b
        /*007e*/ 	.short	0x00ff


	//----- nvinfo : EIATTR_MERCURY_ISA_VERSION
	.align		4
        /*0080*/ 	.byte	0x03, 0x5f
        /*0082*/ 	.short	0x0101


	//----- nvinfo : EIATTR_VRC_CTA_INIT_COUNT
	.align		4
        /*0084*/ 	.byte	0x02, 0x4a
	.zero		1
	.zero		1


	//----- nvinfo : EIATTR_EXIT_INSTR_OFFSETS
	.align		4
        /*0088*/ 	.byte	0x04, 0x1c
        /*008a*/ 	.short	(.L_25 - .L_24)


	//   ....[0]....
.L_24:
        /*008c*/ 	.word	0x00000240


	//   ....[1]....
        /*0090*/ 	.word	0x00000970


	//----- nvinfo : EIATTR_CRS_STACK_SIZE
	.align		4
.L_25:
        /*0094*/ 	.byte	0x04, 0x1e
        /*0096*/ 	.short	(.L_27 - .L_26)
.L_26:
        /*0098*/ 	.word	0x00000000


	//----- nvinfo : EIATTR_CBANK_PARAM_SIZE
	.align		4
.L_27:
        /*009c*/ 	.byte	0x03, 0x19
        /*009e*/ 	.short	0x0030


	//----- nvinfo : EIATTR_PARAM_CBANK
	.align		4
        /*00a0*/ 	.byte	0x04, 0x0a
        /*00a2*/ 	.short	(.L_29 - .L_28)
	.align		4
.L_28:
        /*00a4*/ 	.word	index@(.nv.constant0._Z7computeiiddddPc)
        /*00a8*/ 	.short	0x0380
        /*00aa*/ 	.short	0x0030


	//----- nvinfo : EIATTR_SW_WAR
	.align		4
.L_29:
        /*00ac*/ 	.byte	0x04, 0x36
        /*00ae*/ 	.short	(.L_31 - .L_30)
.L_30:
        /*00b0*/ 	.word	0x00000008
.L_31:


//--------------------- .nv.callgraph             --------------------------
	.section	.nv.callgraph,"",@"SHT_CUDA_CALLGRAPH"
	.align	4
	.sectionentsize	8
	.align		4
        /*0000*/ 	.word	0x00000000
	.align		4
        /*0004*/ 	.word	0xffffffff
	.align		4
        /*0008*/ 	.word	0x00000000
	.align		4
        /*000c*/ 	.word	0xfffffffe
	.align		4
        /*0010*/ 	.word	0x00000000
	.align		4
        /*0014*/ 	.word	0xfffffffd
	.align		4
        /*0018*/ 	.word	0x00000000
	.align		4
        /*001c*/ 	.word	0xfffffffc


//--------------------- .text._Z7computeiiddddPc  --------------------------
	.section	.text._Z7computeiiddddPc,"ax",@progbits
	.align	128
        .global         _Z7computeiiddddPc
        .type           _Z7computeiiddddPc,@function
        .size           _Z7computeiiddddPc,(.L_x_11 - _Z7computeiiddddPc)
        .other          _Z7computeiiddddPc,@"STO_CUDA_ENTRY STV_DEFAULT"
_Z7computeiiddddPc:
.text._Z7computeiiddddPc:
[----:B------:R-:W-:Y:S01]  /*0000*/  LDC R1, c[0x0][0x37c] ;  /* 0x0000df00ff017b82 */ /* 0x000fe20000000800 */
[----:B------:R-:W0:Y:S01]  /*0010*/  LDCU UR4, c[0x0][0x384] ;  /* 0x00007080ff0477ac */ /* 0x000e220008000800 */
[----:B------:R-:W-:-:S06]  /*0020*/  IMAD.MOV.U32 R2, RZ, RZ, 0x1 ;  /* 0x00000001ff027424 */ /* 0x000fcc00078e00ff */
[----:B------:R-:W1:Y:S01]  /*0030*/  LDC.64 R12, c[0x0][0x398] ;  /* 0x0000e600ff0c7b82 */ /* 0x000e620000000a00 */
[----:B0-----:R-:W0:Y:S01]  /*0040*/  I2F.F64 R4, UR4 ;  /* 0x0000000400047d12 */ /* 0x001e220008201c00 */
[----:B------:R-:W1:Y:S07]  /*0050*/  LDCU.64 UR4, c[0x0][0x3a0] ;  /* 0x00007400ff0477ac */ /* 0x000e6e0008000a00 */
[----:B0-----:R-:W0:Y:S01]  /*0060*/  MUFU.RCP64H R3, R5 ;  /* 0x0000000500037308 */ /* 0x001e220000001800 */
[----:B-1----:R-:W-:-:S10]  /*0070*/  DADD R12, -R12, UR4 ;  /* 0x000000040c0c7e29 */ /* 0x002fd40008000100 */
[----:B------:R-:W-:Y:S01]  /*0080*/  FSETP.GEU.AND P1, PT, |R13|, 6.5827683646048100446e-37, PT ;  /* 0x036000000d00780b */ /* 0x000fe20003f2e200 */
[----:B0-----:R-:W-:-:S08]  /*0090*/  DFMA R6, -R4, R2, 1 ;  /* 0x3ff000000406742b */ /* 0x001fd00000000102 */
[----:B------:R-:W-:-:S08]  /*00a0*/  DFMA R6, R6, R6, R6 ;  /* 0x000000060606722b */ /* 0x000fd00000000006 */
[----:B------:R-:W-:-:S08]  /*00b0*/  DFMA R6, R2, R6, R2 ;  /* 0x000000060206722b */ /* 0x000fd00000000002 */
[----:B------:R-:W-:-:S08]  /*00c0*/  DFMA R2, -R4, R6, 1 ;  /* 0x3ff000000402742b */ /* 0x000fd00000000106 */
[----:B------:R-:W-:-:S08]  /*00d0*/  DFMA R2, R6, R2, R6 ;  /* 0x000000020602722b */ /* 0x000fd00000000006 */
[----:B------:R-:W-:-:S08]  /*00e0*/  DMUL R6, R12, R2 ;  /* 0x000000020c067228 */ /* 0x000fd00000000000 */
[----:B------:R-:W-:-:S08]  /*00f0*/  DFMA R8, -R4, R6, R12 ;  /* 0x000000060408722b */ /* 0x000fd0000000010c */
[----:B------:R-:W-:-:S10]  /*0100*/  DFMA R2, R2, R8, R6 ;  /* 0x000000080202722b */ /* 0x000fd40000000006 */
[----:B------:R-:W-:-:S05]  /*0110*/  FFMA R0, RZ, R5, R3 ;  /* 0x00000005ff007223 */ /* 0x000fca0000000003 */
[----:B------:R-:W-:-:S13]  /*0120*/  FSETP.GT.AND P0, PT, |R0|, 1.469367938527859385e-39, PT ;  /* 0x001000000000780b */ /* 0x000fda0003f04200 */
[----:B------:R-:W-:Y:S05]  /*0130*/  @P0 BRA P1, `(.L_x_0) ;  /* 0x0000000000180947 */ /* 0x000fea0000800000 */
[----:B------:R-:W-:Y:S01]  /*0140*/  IMAD.MOV.U32 R8, RZ, RZ, R4 ;  /* 0x000000ffff087224 */ /* 0x000fe200078e0004 */
[----:B------:R-:W-:Y:S01]  /*0150*/  MOV R6, 0x180 ;  /* 0x0000018000067802 */ /* 0x000fe20000000f00 */
[----:B------:R-:W-:-:S07]  /*0160*/  IMAD.MOV.U32 R9, RZ, RZ, R5 ;  /* 0x000000ffff097224 */ /* 0x000fce00078e0005 */
[----:B------:R-:W-:Y:S05]  /*0170*/  CALL.REL.NOINC `($__internal_0_$__cuda_sm20_div_rn_f64_full) ;  /* 0x0000000800007944 */ /* 0x000fea0003c00000 */
[----:B------:R-:W-:Y:S02]  /*0180*/  IMAD.MOV.U32 R2, RZ, RZ, R16 ;  /* 0x000000ffff027224 */ /* 0x000fe400078e0010 */
[----:B------:R-:W-:-:S07]  /*0190*/  IMAD.MOV.U32 R3, RZ, RZ, R17 ;  /* 0x000000ffff037224 */ /* 0x000fce00078e0011 */
.L_x_0:
[----:B------:R-:W0:Y:S01]  /*01a0*/  S2R R5, SR_TID.X ;  /* 0x0000000000057919 */ /* 0x000e220000002100 */
[----:B------:R-:W0:Y:S01]  /*01b0*/  S2UR UR5, SR_CTAID.X ;  /* 0x00000000000579c3 */ /* 0x000e220000002500 */
[----:B------:R-:W1:Y:S01]  /*01c0*/  LDCU.64 UR6, c[0x0][0x380] ;  /* 0x00007000ff0677ac */ /* 0x000e620008000a00 */
[----:B------:R-:W2:Y:S06]  /*01d0*/  LDCU.64 UR8, c[0x0][0x390] ;  /* 0x00007200ff0877ac */ /* 0x000eac0008000a00 */
[----:B------:R-:W0:Y:S08]  /*01e0*/  LDC R0, c[0x0][0x360] ;  /* 0x0000d800ff007b82 */ /* 0x000e300000000800 */
[----:B------:R-:W2:Y:S01]  /*01f0*/  LDC.64 R8, c[0x0][0x388] ;  /* 0x0000e200ff087b82 */ /* 0x000ea20000000a00 */
[----:B-1----:R-:W-:Y:S01]  /*0200*/  UIMAD UR4, UR7, UR6, URZ ;  /* 0x00000006070472a4 */ /* 0x002fe2000f8e02ff */
[----:B0-----:R-:W-:-:S05]  /*0210*/  IMAD R14, R0, UR5, R5 ;  /* 0x00000005000e7c24 */ /* 0x001fca000f8e0205 */
[----:B------:R-:W-:Y:S01]  /*0220*/  ISETP.GE.AND P0, PT, R14, UR4, PT ;  /* 0x000000040e007c0c */ /* 0x000fe2000bf06270 */
[----:B--2---:R-:W-:-:S12]  /*0230*/  DADD R8, -R8, UR8 ;  /* 0x0000000808087e29 */ /* 0x004fd80008000100 */
[----:B------:R-:W-:Y:S05]  /*0240*/  @P0 EXIT ;  /* 0x000000000000094d */ /* 0x000fea0003800000 */
[----:B------:R-:W0:Y:S01]  /*0250*/  I2F.F64 R10, UR6 ;  /* 0x00000006000a7d12 */ /* 0x000e220008201c00 */
[----:B------:R-:W-:Y:S01]  /*0260*/  IMAD.MOV.U32 R4, RZ, RZ, 0x1 ;  /* 0x00000001ff047424 */ /* 0x000fe200078e00ff */
[----:B------:R-:W1:Y:S01]  /*0270*/  LDCU UR5, c[0x0][0x370] ;  /* 0x00006e00ff0577ac */ /* 0x000e620008000800 */
[----:B------:R-:W-:Y:S01]  /*0280*/  FSETP.GEU.AND P1, PT, |R9|, 6.5827683646048100446e-37, PT ;  /* 0x036000000900780b */ /* 0x000fe20003f2e200 */
[----:B------:R-:W2:Y:S04]  /*0290*/  LDCU.64 UR6, c[0x0][0x358] ;  /* 0x00006b00ff0677ac */ /* 0x000ea80008000a00 */
[----:B0-----:R-:W0:Y:S01]  /*02a0*/  MUFU.RCP64H R5, R11 ;  /* 0x0000000b00057308 */ /* 0x001e220000001800 */
[----:B-1----:R-:W-:Y:S01]  /*02b0*/  IMAD R0, R0, UR5, RZ ;  /* 0x0000000500007c24 */ /* 0x002fe2000f8e02ff */
[----:B0-----:R-:W-:-:S08]  /*02c0*/  DFMA R6, -R10, R4, 1 ;  /* 0x3ff000000a06742b */ /* 0x001fd00000000104 */
[----:B------:R-:W-:-:S08]  /*02d0*/  DFMA R6, R6, R6, R6 ;  /* 0x000000060606722b */ /* 0x000fd00000000006 */
[----:B------:R-:W-:-:S08]  /*02e0*/  DFMA R6, R4, R6, R4 ;  /* 0x000000060406722b */ /* 0x000fd00000000004 */
[----:B------:R-:W-:-:S08]  /*02f0*/  DFMA R4, -R10, R6, 1 ;  /* 0x3ff000000a04742b */ /* 0x000fd00000000106 */
[----:B------:R-:W-:-:S08]  /*0300*/  DFMA R4, R6, R4, R6 ;  /* 0x000000040604722b */ /* 0x000fd00000000006 */
[----:B------:R-:W-:-:S08]  /*0310*/  DMUL R6, R4, R8 ;  /* 0x0000000804067228 */ /* 0x000fd00000000000 */
[----:B------:R-:W-:-:S08]  /*0320*/  DFMA R12, -R10, R6, R8 ;  /* 0x000000060a0c722b */ /* 0x000fd00000000108 */
[----:B------:R-:W-:Y:S01]  /*0330*/  DFMA R4, R4, R12, R6 ;  /* 0x0000000c0404722b */ /* 0x000fe20000000006 */
[----:B------:R-:W-:-:S09]  /*0340*/  IMAD.MOV.U32 R7, RZ, RZ, R14 ;  /* 0x000000ffff077224 */ /* 0x000fd200078e000e */
[----:B------:R-:W-:-:S05]  /*0350*/  FFMA R6, RZ, R11, R5 ;  /* 0x0000000bff067223 */ /* 0x000fca0000000005 */
[----:B------:R-:W-:-:S13]  /*0360*/  FSETP.GT.AND P0, PT, |R6|, 1.469367938527859385e-39, PT ;  /* 0x001000000600780b */ /* 0x000fda0003f04200 */
[----:B--2---:R-:W-:Y:S05]  /*0370*/  @P0 BRA P1, `(.L_x_1) ;  /* 0x0000000000200947 */ /* 0x004fea0000800000 */
[----:B------:R-:W-:Y:S01]  /*0380*/  IMAD.MOV.U32 R12, RZ, RZ, R8 ;  /* 0x000000ffff0c7224 */ /* 0x000fe200078e0008 */
[----:B------:R-:W-:Y:S01]  /*0390*/  MOV R6, 0x3e0 ;  /* 0x000003e000067802 */ /* 0x000fe20000000f00 */
[----:B------:R-:W-:Y:S02]  /*03a0*/  IMAD.MOV.U32 R13, RZ, RZ, R9 ;  /* 0x000000ffff0d7224 */ /* 0x000fe400078e0009 */
[----:B------:R-:W-:Y:S02]  /*03b0*/  IMAD.MOV.U32 R8, RZ, RZ, R10 ;  /* 0x000000ffff087224 */ /* 0x000fe400078e000a */
[----:B------:R-:W-:-:S07]  /*03c0*/  IMAD.MOV.U32 R9, RZ, RZ, R11 ;  /* 0x000000ffff097224 */ /* 0x000fce00078e000b */
[----:B------:R-:W-:Y:S05]  /*03d0*/  CALL.REL.NOINC `($__internal_0_$__cuda_sm20_div_rn_f64_full) ;  /* 0x0000000400687944 */ /* 0x000fea0003c00000 */
[----:B------:R-:W-:Y:S02]  /*03e0*/  IMAD.MOV.U32 R4, RZ, RZ, R16 ;  /* 0x000000ffff047224 */ /* 0x000fe400078e0010 */
[----:B------:R-:W-:-:S07]  /*03f0*/  IMAD.MOV.U32 R5, RZ, RZ, R17 ;  /* 0x000000ffff057224 */ /* 0x000fce00078e0011 */
.L_x_1:
[----:B------:R-:W0:Y:S01]  /*0400*/  LDC R12, c[0x0][0x380] ;  /* 0x0000e000ff0c7b82 */ /* 0x000e220000000800 */
[----:B------:R-:W1:Y:S01]  /*0410*/  LDCU.64 UR10, c[0x0][0x398] ;  /* 0x00007300ff0a77ac */ /* 0x000e620008000a00 */
[----:B------:R-:W-:Y:S01]  /*0420*/  BSSY.RECONVERGENT B0, `(.L_x_2) ;  /* 0x000004d000007945 */ /* 0x000fe20003800200 */
[----:B------:R-:W-:Y:S01]  /*0430*/  CS2R R14, SRZ ;  /* 0x00000000000e7805 */ /* 0x000fe2000001ff00 */
[----:B------:R-:W2:Y:S01]  /*0440*/  LDCU.64 UR8, c[0x0][0x388] ;  /* 0x00007100ff0877ac */ /* 0x000ea20008000a00 */
[----:B0-----:R-:W-:-:S04]  /*0450*/  IABS R11, R12 ;  /* 0x0000000c000b7213 */ /* 0x001fc80000000000 */
[----:B------:R-:W0:Y:S08]  /*0460*/  I2F.RP R6, R11 ;  /* 0x0000000b00067306 */ /* 0x000e300000209400 */
[----:B0-----:R-:W0:Y:S02]  /*0470*/  MUFU.RCP R6, R6 ;  /* 0x0000000600067308 */ /* 0x001e240000001000 */
[----:B0-----:R-:W-:-:S06]  /*0480*/  VIADD R8, R6, 0xffffffe ;  /* 0x0ffffffe06087836 */ /* 0x001fcc0000000000 */
[----:B------:R0:W3:Y:S02]  /*0490*/  F2I.FTZ.U32.TRUNC.NTZ R9, R8 ;  /* 0x0000000800097305 */ /* 0x0000e4000021f000 */
[----:B0-----:R-:W-:Y:S02]  /*04a0*/  IMAD.MOV.U32 R8, RZ, RZ, RZ ;  /* 0x000000ffff087224 */ /* 0x001fe400078e00ff */
[----:B---3--:R-:W-:-:S04]  /*04b0*/  IMAD.MOV R10, RZ, RZ, -R9 ;  /* 0x000000ffff0a7224 */ /* 0x008fc800078e0a09 */
[----:B------:R-:W-:Y:S01]  /*04c0*/  IMAD R13, R10, R11, RZ ;  /* 0x0000000b0a0d7224 */ /* 0x000fe200078e02ff */
[----:B------:R-:W-:-:S03]  /*04d0*/  IABS R10, R7 ;  /* 0x00000007000a7213 */ /* 0x000fc60000000000 */
[----:B------:R-:W-:-:S06]  /*04e0*/  IMAD.HI.U32 R9, R9, R13, R8 ;  /* 0x0000000d09097227 */ /* 0x000fcc00078e0008 */
[----:B------:R-:W-:-:S04]  /*04f0*/  IMAD.HI.U32 R9, R9, R10, RZ ;  /* 0x0000000a09097227 */ /* 0x000fc800078e00ff */
[----:B------:R-:W-:-:S04]  /*0500*/  IMAD.MOV R6, RZ, RZ, -R9 ;  /* 0x000000ffff067224 */ /* 0x000fc800078e0a09 */
[----:B------:R-:W-:-:S05]  /*0510*/  IMAD R6, R11, R6, R10 ;  /* 0x000000060b067224 */ /* 0x000fca00078e020a */
[----:B------:R-:W-:-:S13]  /*0520*/  ISETP.GT.U32.AND P2, PT, R11, R6, PT ;  /* 0x000000060b00720c */ /* 0x000fda0003f44070 */
[----:B------:R-:W-:Y:S02]  /*0530*/  @!P2 IMAD.IADD R6, R6, 0x1, -R11 ;  /* 0x000000010606a824 */ /* 0x000fe400078e0a0b */
[----:B------:R-:W-:Y:S01]  /*0540*/  @!P2 VIADD R9, R9, 0x1 ;  /* 0x000000010909a836 */ /* 0x000fe20000000000 */
[----:B------:R-:W-:Y:S02]  /*0550*/  ISETP.NE.AND P2, PT, R12, RZ, PT ;  /* 0x000000ff0c00720c */ /* 0x000fe40003f45270 */
[----:B------:R-:W-:Y:S02]  /*0560*/  ISETP.GE.U32.AND P0, PT, R6, R11, PT ;  /* 0x0000000b0600720c */ /* 0x000fe40003f06070 */
[----:B------:R-:W-:-:S04]  /*0570*/  LOP3.LUT R6, R7, R12, RZ, 0x3c, !PT ;  /* 0x0000000c07067212 */ /* 0x000fc800078e3cff */
[----:B------:R-:W-:Y:S01]  /*0580*/  ISETP.GE.AND P1, PT, R6, RZ, PT ;  /* 0x000000ff0600720c */ /* 0x000fe20003f26270 */
[----:B------:R-:W-:-:S06]  /*0590*/  IMAD.MOV.U32 R6, RZ, RZ, RZ ;  /* 0x000000ffff067224 */ /* 0x000fcc00078e00ff */
[----:B------:R-:W-:-:S06]  /*05a0*/  @P0 VIADD R9, R9, 0x1 ;  /* 0x0000000109090836 */ /* 0x000fcc0000000000 */
[----:B------:R-:W-:Y:S01]  /*05b0*/  @!P1 IMAD.MOV R9, RZ, RZ, -R9 ;  /* 0x000000ffff099224 */ /* 0x000fe200078e0a09 */
[----:B------:R-:W-:-:S05]  /*05c0*/  @!P2 LOP3.LUT R9, RZ, R12, RZ, 0x33, !PT ;  /* 0x0000000cff09a212 */ /* 0x000fca00078e33ff */
[----:B------:R-:W-:Y:S02]  /*05d0*/  IMAD.MOV R16, RZ, RZ, -R9 ;  /* 0x000000ffff107224 */ /* 0x000fe400078e0a09 */
[----:B------:R-:W1:Y:S02]  /*05e0*/  I2F.F64 R8, R9 ;  /* 0x0000000900087312 */ /* 0x000e640000201c00 */
[----:B------:R-:W-:Y:S01]  /*05f0*/  IMAD R16, R12, R16, R7 ;  /* 0x000000100c107224 */ /* 0x000fe200078e0207 */
[----:B------:R-:W-:-:S05]  /*0600*/  CS2R R12, SRZ ;  /* 0x00000000000c7805 */ /* 0x000fca000001ff00 */
[----:B------:R-:W2:Y:S01]  /*0610*/  I2F.F64 R10, R16 ;  /* 0x00000010000a7312 */ /* 0x000ea20000201c00 */
[----:B-1----:R-:W-:Y:S02]  /*0620*/  DFMA R8, R8, R2, UR10 ;  /* 0x0000000a08087e2b */ /* 0x002fe40008000002 */
[----:B--2---:R-:W-:-:S11]  /*0630*/  DFMA R10, R4, R10, UR8 ;  /* 0x00000008040a7e2b */ /* 0x004fd6000800000a */
.L_x_4:
[----:B------:R-:W-:Y:S02]  /*0640*/  DMUL R16, R14, R14 ;  /* 0x0000000e0e107228 */ /* 0x000fe40000000000 */
[----:B------:R-:W-:-:S06]  /*0650*/  DADD R18, R12, R12 ;  /* 0x000000000c127229 */ /* 0x000fcc000000000c */
[----:B------:R-:W-:Y:S02]  /*0660*/  DFMA R16, R12, R12, -R16 ;  /* 0x0000000c0c10722b */ /* 0x000fe40000000810 */
[----:B------:R-:W-:-:S06]  /*0670*/  DFMA R14, R18, R14, R8 ;  /* 0x0000000e120e722b */ /* 0x000fcc0000000008 */
[----:B------:R-:W-:Y:S02]  /*0680*/  DADD R18, R10, R16 ;  /* 0x000000000a127229 */ /* 0x000fe40000000010 */
[----:B------:R-:W-:-:S06]  /*0690*/  DMUL R20, R14, R14 ;  /* 0x0000000e0e147228 */ /* 0x000fcc0000000000 */
[----:B------:R-:W-:-:S08]  /*06a0*/  DMUL R16, R18, R18 ;  /* 0x0000001212107228 */ /* 0x000fd00000000000 */
[----:B------:R-:W-:-:S08]  /*06b0*/  DADD R12, R16, R20 ;  /* 0x00000000100c7229 */ /* 0x000fd00000000014 */
[----:B------:R-:W-:Y:S02]  /*06c0*/  DSETP.GT.AND P0, PT, R12, 5, PT ;  /* 0x401400000c00742a */ /* 0x000fe40003f04000 */
[----:B------:R-:W-:-:S12]  /*06d0*/  PRMT R12, RZ, 0x7610, R12 ;  /* 0x00007610ff0c7816 */ /* 0x000fd8000000000c */
[----:B------:R-:W-:Y:S05]  /*06e0*/  @P0 BRA `(.L_x_3) ;  /* 0x0000000000800947 */ /* 0x000fea0003800000 */
[----:B------:R-:W-:Y:S02]  /*06f0*/  DADD R16, R16, -R20 ;  /* 0x0000000010107229 */ /* 0x000fe40000000814 */
[----:B------:R-:W-:-:S06]  /*0700*/  DADD R18, R18, R18 ;  /* 0x0000000012127229 */ /* 0x000fcc0000000012 */
[----:B------:R-:W-:Y:S02]  /*0710*/  DADD R16, R10, R16 ;  /* 0x000000000a107229 */ /* 0x000fe40000000010 */
[----:B------:R-:W-:-:S06]  /*0720*/  DFMA R14, R18, R14, R8 ;  /* 0x0000000e120e722b */ /* 0x000fcc0000000008 */
[----:B------:R-:W-:Y:S02]  /*0730*/  DMUL R18, R16, R16 ;  /* 0x0000001010127228 */ /* 0x000fe40000000000 */
[----:B------:R-:W-:-:S08]  /*0740*/  DMUL R20, R14, R14 ;  /* 0x0000000e0e147228 */ /* 0x000fd00000000000 */
[----:B------:R-:W-:-:S08]  /*0750*/  DADD R22, R18, R20 ;  /* 0x0000000012167229 */ /* 0x000fd00000000014 */
[----:B------:R-:W-:-:S14]  /*0760*/  DSETP.GT.AND P0, PT, R22, 5, PT ;  /* 0x401400001600742a */ /* 0x000fdc0003f04000 */
        /* <DEDUP_REMOVED lines=14> */
[----:B------:R-:W-:-:S08]  /*0850*/  DMUL R16, R18, R18 ;  /* 0x0000001212107228 */ /* 0x000fd00000000000 */
[----:B------:R-:W-:-:S08]  /*0860*/  DFMA R16, R14, R14, R16 ;  /* 0x0000000e0e10722b */ /* 0x000fd00000000010 */
[----:B------:R-:W-:-:S14]  /*0870*/  DSETP.GT.AND P0, PT, R16, 5, PT ;  /* 0x401400001000742a */ /* 0x000fdc0003f04000 */
[----:B------:R-:W-:Y:S05]  /*0880*/  @P0 BRA `(.L_x_3) ;  /* 0x0000000000180947 */ /* 0x000fea0003800000 */
[----:B------:R-:W-:Y:S02]  /*0890*/  VIADD R6, R6, 0x4 ;  /* 0x0000000406067836 */ /* 0x000fe40000000000 */
[----:B------:R-:W-:Y:S02]  /*08a0*/  IMAD.MOV.U32 R12, RZ, RZ, R18 ;  /* 0x000000ffff0c7224 */ /* 0x000fe400078e0012 */
[----:B------:R-:W-:Y:S01]  /*08b0*/  IMAD.MOV.U32 R13, RZ, RZ, R19 ;  /* 0x000000ffff0d7224 */ /* 0x000fe200078e0013 */
[----:B------:R-:W-:-:S13]  /*08c0*/  ISETP.NE.AND P0, PT, R6, 0x64, PT ;  /* 0x000000640600780c */ /* 0x000fda0003f05270 */
[----:B------:R-:W-:Y:S05]  /*08d0*/  @P0 BRA `(.L_x_4) ;  /* 0xfffffffc00580947 */ /* 0x000fea000383ffff */
[----:B------:R-:W-:-:S07]  /*08e0*/  IMAD.MOV.U32 R12, RZ, RZ, 0x1 ;  /* 0x00000001ff0c7424 */ /* 0x000fce00078e00ff */
.L_x_3:
[----:B------:R-:W-:Y:S05]  /*08f0*/  BSYNC.RECONVERGENT B0 ;  /* 0x0000000000007941 */ /* 0x000fea0003800200 */
.L_x_2:
[----:B------:R-:W0:Y:S02]  /*0900*/  LDCU.64 UR8, c[0x0][0x3a8] ;  /* 0x00007500ff0877ac */ /* 0x000e240008000a00 */
[----:B0-----:R-:W-:-:S04]  /*0910*/  IADD3 R8, P0, PT, R7, UR8, RZ ;  /* 0x0000000807087c10 */ /* 0x001fc8000ff1e0ff */
[----:B------:R-:W-:Y:S02]  /*0920*/  LEA.HI.X.SX32 R9, R7, UR9, 0x1, P0 ;  /* 0x0000000907097c11 */ /* 0x000fe400080f0eff */
[----:B------:R-:W-:-:S03]  /*0930*/  IADD3 R7, PT, PT, R0, R7, RZ ;  /* 0x0000000700077210 */ /* 0x000fc60007ffe0ff */
[----:B------:R0:W-:Y:S01]  /*0940*/  STG.E.U8 desc[UR6][R8.64], R12 ;  /* 0x0000000c08007986 */ /* 0x0001e2000c101106 */
[----:B------:R-:W-:-:S13]  /*0950*/  ISETP.GE.AND P0, PT, R7, UR4, PT ;  /* 0x0000000407007c0c */ /* 0x000fda000bf06270 */
[----:B0-----:R-:W-:Y:S05]  /*0960*/  @!P0 BRA `(.L_x_1) ;  /* 0xfffffff800a48947 */ /* 0x001fea000383ffff */
[----:B------:R-:W-:Y:S05]  /*0970*/  EXIT ;  /* 0x000000000000794d */ /* 0x000fea0003800000 */
        .weak           $__internal_0_$__cuda_sm20_div_rn_f64_full
        .type           $__internal_0_$__cuda_sm20_div_rn_f64_full,@function
        .size           $__internal_0_$__cuda_sm20_div_rn_f64_full,(.L_x_11 - $__internal_0_$__cuda_sm20_div_rn_f64_full)
$__internal_0_$__cuda_sm20_div_rn_f64_full:
[C---:B------:R-:W-:Y:S01]  /*0980*/  FSETP.GEU.AND P0, PT, |R9|.reuse, 1.469367938527859385e-39, PT ;  /* 0x001000000900780b */ /* 0x040fe20003f0e200 */
[----:B------:R-:W-:Y:S01]  /*0990*/  IMAD.MOV.U32 R14, RZ, RZ, 0x1 ;  /* 0x00000001ff0e7424 */ /* 0x000fe200078e00ff */
[C---:B------:R-:W-:Y:S01]  /*09a0*/  LOP3.LUT R4, R9.reuse, 0x800fffff, RZ, 0xc0, !PT ;  /* 0x800fffff09047812 */ /* 0x040fe200078ec0ff */
[----:B------:R-:W-:Y:S01]  /*09b0*/  IMAD.MOV.U32 R19, RZ, RZ, 0x1ca00000 ;  /* 0x1ca00000ff137424 */ /* 0x000fe200078e00ff */
[----:B------:R-:W-:Y:S02]  /*09c0*/  LOP3.LUT R21, R9, 0x7ff00000, RZ, 0xc0, !PT ;  /* 0x7ff0000009157812 */ /* 0x000fe400078ec0ff */
[----:B------:R-:W-:Y:S01]  /*09d0*/  LOP3.LUT R5, R4, 0x3ff00000, RZ, 0xfc, !PT ;  /* 0x3ff0000004057812 */ /* 0x000fe200078efcff */
[----:B------:R-:W-:-:S06]  /*09e0*/  IMAD.MOV.U32 R4, RZ, RZ, R8 ;  /* 0x000000ffff047224 */ /* 0x000fcc00078e0008 */
[----:B------:R-:W-:-:S06]  /*09f0*/  @!P0 DMUL R4, R8, 8.98846567431157953865e+307 ;  /* 0x7fe0000008048828 */ /* 0x000fcc0000000000 */
[----:B------:R-:W0:Y:S02]  /*0a00*/  MUFU.RCP64H R15, R5 ;  /* 0x00000005000f7308 */ /* 0x000e240000001800 */
[----:B0-----:R-:W-:-:S08]  /*0a10*/  DFMA R10, R14, -R4, 1 ;  /* 0x3ff000000e0a742b */ /* 0x001fd00000000804 */
[----:B------:R-:W-:-:S08]  /*0a20*/  DFMA R10, R10, R10, R10 ;  /* 0x0000000a0a0a722b */ /* 0x000fd0000000000a */
[----:B------:R-:W-:Y:S01]  /*0a30*/  DFMA R14, R14, R10, R14 ;  /* 0x0000000a0e0e722b */ /* 0x000fe2000000000e */
[----:B------:R-:W-:Y:S02]  /*0a40*/  IMAD.MOV.U32 R11, RZ, RZ, R13 ;  /* 0x000000ffff0b7224 */ /* 0x000fe400078e000d */
[----:B------:R-:W-:-:S03]  /*0a50*/  IMAD.MOV.U32 R10, RZ, RZ, R12 ;  /* 0x000000ffff0a7224 */ /* 0x000fc600078e000c */
[----:B------:R-:W-:Y:S02]  /*0a60*/  LOP3.LUT R18, R11, 0x7ff00000, RZ, 0xc0, !PT ;  /* 0x7ff000000b127812 */ /* 0x000fe400078ec0ff */
[----:B------:R-:W-:Y:S01]  /*0a70*/  DFMA R16, R14, -R4, 1 ;  /* 0x3ff000000e10742b */ /* 0x000fe20000000804 */
[----:B------:R-:W-:Y:S01]  /*0a80*/  IMAD.MOV.U32 R12, RZ, RZ, R10 ;  /* 0x000000ffff0c7224 */ /* 0x000fe200078e000a */
[----:B------:R-:W-:Y:S01]  /*0a90*/  ISETP.GE.U32.AND P1, PT, R18, R21, PT ;  /* 0x000000151200720c */ /* 0x000fe20003f26070 */
[----:B------:R-:W-:-:S03]  /*0aa0*/  IMAD.MOV.U32 R22, RZ, RZ, R18 ;  /* 0x000000ffff167224 */ /* 0x000fc600078e0012 */
[----:B------:R-:W-:Y:S02]  /*0ab0*/  SEL R13, R19, 0x63400000, !P1 ;  /* 0x63400000130d7807 */ /* 0x000fe40004800000 */
[----:B------:R-:W-:Y:S01]  /*0ac0*/  DFMA R14, R14, R16, R14 ;  /* 0x000000100e0e722b */ /* 0x000fe2000000000e */
[----:B------:R-:W-:Y:S02]  /*0ad0*/  FSETP.GEU.AND P1, PT, |R11|, 1.469367938527859385e-39, PT ;  /* 0x001000000b00780b */ /* 0x000fe40003f2e200 */
[----:B------:R-:W-:-:S11]  /*0ae0*/  LOP3.LUT R13, R13, 0x800fffff, R11, 0xf8, !PT ;  /* 0x800fffff0d0d7812 */ /* 0x000fd600078ef80b */
[----:B------:R-:W-:Y:S05]  /*0af0*/  @P1 BRA `(.L_x_5) ;  /* 0x0000000000201947 */ /* 0x000fea0003800000 */
[----:B------:R-:W-:Y:S01]  /*0b00*/  LOP3.LUT R17, R9, 0x7ff00000, RZ, 0xc0, !PT ;  /* 0x7ff0000009117812 */ /* 0x000fe200078ec0ff */
[----:B------:R-:W-:-:S03]  /*0b10*/  IMAD.MOV.U32 R16, RZ, RZ, RZ ;  /* 0x000000ffff107224 */ /* 0x000fc600078e00ff */
[----:B------:R-:W-:-:S04]  /*0b20*/  ISETP.GE.U32.AND P1, PT, R18, R17, PT ;  /* 0x000000111200720c */ /* 0x000fc80003f26070 */
[----:B------:R-:W-:-:S04]  /*0b30*/  SEL R17, R19, 0x63400000, !P1 ;  /* 0x6340000013117807 */ /* 0x000fc80004800000 */
[----:B------:R-:W-:-:S04]  /*0b40*/  LOP3.LUT R17, R17, 0x80000000, R11, 0xf8, !PT ;  /* 0x8000000011117812 */ /* 0x000fc800078ef80b */
[----:B------:R-:W-:-:S06]  /*0b50*/  LOP3.LUT R17, R17, 0x100000, RZ, 0xfc, !PT ;  /* 0x0010000011117812 */ /* 0x000fcc00078efcff */
[----:B------:R-:W-:-:S10]  /*0b60*/  DFMA R12, R12, 2, -R16 ;  /* 0x400000000c0c782b */ /* 0x000fd40000000810 */
[----:B------:R-:W-:-:S07]  /*0b70*/  LOP3.LUT R22, R13, 0x7ff00000, RZ, 0xc0, !PT ;  /* 0x7ff000000d167812 */ /* 0x000fce00078ec0ff */
.L_x_5:
[----:B------:R-:W-:Y:S01]  /*0b80*/  IMAD.MOV.U32 R23, RZ, RZ, R21 ;  /* 0x000000ffff177224 */ /* 0x000fe200078e0015 */
[----:B------:R-:W-:Y:S01]  /*0b90*/  @!P0 LOP3.LUT R23, R5, 0x7ff00000, RZ, 0xc0, !PT ;  /* 0x7ff0000005178812 */ /* 0x000fe200078ec0ff */
[----:B------:R-:W-:Y:S01]  /*0ba0*/  VIADD R24, R22, 0xffffffff ;  /* 0xffffffff16187836 */ /* 0x000fe20000000000 */
[----:B------:R-:W-:-:S03]  /*0bb0*/  DMUL R16, R14, R12 ;  /* 0x0000000c0e107228 */ /* 0x000fc60000000000 */
[----:B------:R-:W-:Y:S01]  /*0bc0*/  VIADD R25, R23, 0xffffffff ;  /* 0xffffffff17197836 */ /* 0x000fe20000000000 */
[----:B------:R-:W-:-:S04]  /*0bd0*/  ISETP.GT.U32.AND P0, PT, R24, 0x7feffffe, PT ;  /* 0x7feffffe1800780c */ /* 0x000fc80003f04070 */
[----:B------:R-:W-:Y:S01]  /*0be0*/  ISETP.GT.U32.OR P0, PT, R25, 0x7feffffe, P0 ;  /* 0x7feffffe1900780c */ /* 0x000fe20000704470 */
[----:B------:R-:W-:-:S08]  /*0bf0*/  DFMA R20, R16, -R4, R12 ;  /* 0x800000041014722b */ /* 0x000fd0000000000c */
[----:B------:R-:W-:-:S04]  /*0c00*/  DFMA R14, R14, R20, R16 ;  /* 0x000000140e0e722b */ /* 0x000fc80000000010 */
[----:B------:R-:W-:Y:S07]  /*0c10*/  @P0 BRA `(.L_x_6) ;  /* 0x00000000006c0947 */ /* 0x000fee0003800000 */
[----:B------:R-:W-:-:S04]  /*0c20*/  LOP3.LUT R11, R9, 0x7ff00000, RZ, 0xc0, !PT ;  /* 0x7ff00000090b7812 */ /* 0x000fc800078ec0ff */
[CC--:B------:R-:W-:Y:S02]  /*0c30*/  VIADDMNMX R10, R18.reuse, -R11.reuse, 0xb9600000, !PT ;  /* 0xb9600000120a7446 */ /* 0x0c0fe4000780090b */
[----:B------:R-:W-:Y:S02]  /*0c40*/  ISETP.GE.U32.AND P0, PT, R18, R11, PT ;  /* 0x0000000b1200720c */ /* 0x000fe40003f06070 */
[----:B------:R-:W-:Y:S02]  /*0c50*/  VIMNMX R10, PT, PT, R10, 0x46a00000, PT ;  /* 0x46a000000a0a7848 */ /* 0x000fe40003fe0100 */
[----:B------:R-:W-:-:S05]  /*0c60*/  SEL R19, R19, 0x63400000, !P0 ;  /* 0x6340000013137807 */ /* 0x000fca0004000000 */
[----:B------:R-:W-:Y:S01]  /*0c70*/  IMAD.IADD R18, R10, 0x1, -R19 ;  /* 0x000000010a127824 */ /* 0x000fe200078e0a13 */
[----:B------:R-:W-:-:S03]  /*0c80*/  MOV R10, RZ ;  /* 0x000000ff000a7202 */ /* 0x000fc60000000f00 */
[----:B------:R-:W-:-:S06]  /*0c90*/  VIADD R11, R18, 0x7fe00000 ;  /* 0x7fe00000120b7836 */ /* 0x000fcc0000000000 */
[----:B------:R-:W-:-:S10]  /*0ca0*/  DMUL R16, R14, R10 ;  /* 0x0000000a0e107228 */ /* 0x000fd40000000000 */
[----:B------:R-:W-:-:S13]  /*0cb0*/  FSETP.GTU.AND P0, PT, |R17|, 1.469367938527859385e-39, PT ;  /* 0x001000001100780b */ /* 0x000fda0003f0c200 */
[----:B------:R-:W-:Y:S05]  /*0cc0*/  @P0 BRA `(.L_x_7) ;  /* 0x0000000000940947 */ /* 0x000fea0003800000 */
[----:B------:R-:W-:Y:S01]  /*0cd0*/  DFMA R4, R14, -R4, R12 ;  /* 0x800000040e04722b */ /* 0x000fe2000000000c */
[----:B------:R-:W-:-:S09]  /*0ce0*/  IMAD.MOV.U32 R10, RZ, RZ, RZ ;  /* 0x000000ffff0a7224 */ /* 0x000fd200078e00ff */
[C---:B------:R-:W-:Y:S02]  /*0cf0*/  FSETP.NEU.AND P0, PT, R5.reuse, RZ, PT ;  /* 0x000000ff0500720b */ /* 0x040fe40003f0d000 */
[----:B------:R-:W-:-:S04]  /*0d00*/  LOP3.LUT R9, R5, 0x80000000, R9, 0x48, !PT ;  /* 0x8000000005097812 */ /* 0x000fc800078e4809 */
[----:B------:R-:W-:-:S07]  /*0d10*/  LOP3.LUT R11, R9, R11, RZ, 0xfc, !PT ;  /* 0x0000000b090b7212 */ /* 0x000fce00078efcff */
[----:B------:R-:W-:Y:S05]  /*0d20*/  @!P0 BRA `(.L_x_7) ;  /* 0x00000000007c8947 */ /* 0x000fea0003800000 */
[----:B------:R-:W-:Y:S01]  /*0d30*/  IMAD.MOV R5, RZ, RZ, -R18 ;  /* 0x000000ffff057224 */ /* 0x000fe200078e0a12 */
[----:B------:R-:W-:Y:S01]  /*0d40*/  DMUL.RP R10, R14, R10 ;  /* 0x0000000a0e0a7228 */ /* 0x000fe20000008000 */
[----:B------:R-:W-:-:S06]  /*0d50*/  IMAD.MOV.U32 R4, RZ, RZ, RZ ;  /* 0x000000ffff047224 */ /* 0x000fcc00078e00ff */
[----:B------:R-:W-:-:S03]  /*0d60*/  DFMA R4, R16, -R4, R14 ;  /* 0x800000041004722b */ /* 0x000fc6000000000e */
[----:B------:R-:W-:-:S03]  /*0d70*/  LOP3.LUT R9, R11, R9, RZ, 0x3c, !PT ;  /* 0x000000090b097212 */ /* 0x000fc600078e3cff */
[----:B------:R-:W-:-:S04]  /*0d80*/  IADD3 R4, PT, PT, -R18, -0x43300000, RZ ;  /* 0xbcd0000012047810 */ /* 0x000fc80007ffe1ff */
[----:B------:R-:W-:-:S04]  /*0d90*/  FSETP.NEU.AND P0, PT, |R5|, R4, PT ;  /* 0x000000040500720b */ /* 0x000fc80003f0d200 */
[----:B------:R-:W-:Y:S02]  /*0da0*/  FSEL R16, R10, R16, !P0 ;  /* 0x000000100a107208 */ /* 0x000fe40004000000 */
[----:B------:R-:W-:Y:S01]  /*0db0*/  FSEL R17, R9, R17, !P0 ;  /* 0x0000001109117208 */ /* 0x000fe20004000000 */
[----:B------:R-:W-:Y:S06]  /*0dc0*/  BRA `(.L_x_7) ;  /* 0x0000000000547947 */ /* 0x000fec0003800000 */
.L_x_6:
[----:B------:R-:W-:-:S14]  /*0dd0*/  DSETP.NAN.AND P0, PT, R10, R10, PT ;  /* 0x0000000a0a00722a */ /* 0x000fdc0003f08000 */
[----:B------:R-:W-:Y:S05]  /*0de0*/  @P0 BRA `(.L_x_8) ;  /* 0x0000000000440947 */ /* 0x000fea0003800000 */
[----:B------:R-:W-:-:S14]  /*0df0*/  DSETP.NAN.AND P0, PT, R8, R8, PT ;  /* 0x000000080800722a */ /* 0x000fdc0003f08000 */
[----:B------:R-:W-:Y:S05]  /*0e00*/  @P0 BRA `(.L_x_9) ;  /* 0x0000000000300947 */ /* 0x000fea0003800000 */
[----:B------:R-:W-:Y:S01]  /*0e10*/  ISETP.NE.AND P0, PT, R22, R23, PT ;  /* 0x000000171600720c */ /* 0x000fe20003f05270 */
[----:B------:R-:W-:Y:S02]  /*0e20*/  IMAD.MOV.U32 R16, RZ, RZ, 0x0 ;  /* 0x00000000ff107424 */ /* 0x000fe400078e00ff */
[----:B------:R-:W-:-:S10]  /*0e30*/  IMAD.MOV.U32 R17, RZ, RZ, -0x80000 ;  /* 0xfff80000ff117424 */ /* 0x000fd400078e00ff */
[----:B------:R-:W-:Y:S05]  /*0e40*/  @!P0 BRA `(.L_x_7) ;  /* 0x0000000000348947 */ /* 0x000fea0003800000 */
[----:B------:R-:W-:Y:S02]  /*0e50*/  ISETP.NE.AND P0, PT, R22, 0x7ff00000, PT ;  /* 0x7ff000001600780c */ /* 0x000fe40003f05270 */
[----:B------:R-:W-:Y:S02]  /*0e60*/  LOP3.LUT R17, R11, 0x80000000, R9, 0x48, !PT ;  /* 0x800000000b117812 */ /* 0x000fe400078e4809 */
[----:B------:R-:W-:-:S13]  /*0e70*/  ISETP.EQ.OR P0, PT, R23, RZ, !P0 ;  /* 0x000000ff1700720c */ /* 0x000fda0004702670 */
[----:B------:R-:W-:Y:S01]  /*0e80*/  @P0 LOP3.LUT R4, R17, 0x7ff00000, RZ, 0xfc, !PT ;  /* 0x7ff0000011040812 */ /* 0x000fe200078efcff */
[----:B------:R-:W-:Y:S02]  /*0e90*/  @!P0 IMAD.MOV.U32 R16, RZ, RZ, RZ ;  /* 0x000000ffff108224 */ /* 0x000fe400078e00ff */
[----:B------:R-:W-:Y:S02]  /*0ea0*/  @P0 IMAD.MOV.U32 R16, RZ, RZ, RZ ;  /* 0x000000ffff100224 */ /* 0x000fe400078e00ff */
[----:B------:R-:W-:Y:S01]  /*0eb0*/  @P0 IMAD.MOV.U32 R17, RZ, RZ, R4 ;  /* 0x000000ffff110224 */ /* 0x000fe200078e0004 */
[----:B------:R-:W-:Y:S06]  /*0ec0*/  BRA `(.L_x_7) ;  /* 0x0000000000147947 */ /* 0x000fec0003800000 */
.L_x_9:
[----:B------:R-:W-:Y:S01]  /*0ed0*/  LOP3.LUT R17, R9, 0x80000, RZ, 0xfc, !PT ;  /* 0x0008000009117812 */ /* 0x000fe200078efcff */
[----:B------:R-:W-:Y:S01]  /*0ee0*/  IMAD.MOV.U32 R16, RZ, RZ, R8 ;  /* 0x000000ffff107224 */ /* 0x000fe200078e0008 */
[----:B------:R-:W-:Y:S06]  /*0ef0*/  BRA `(.L_x_7) ;  /* 0x0000000000087947 */ /* 0x000fec0003800000 */
.L_x_8:
[----:B------:R-:W-:Y:S01]  /*0f00*/  LOP3.LUT R17, R11, 0x80000, RZ, 0xfc, !PT ;  /* 0x000800000b117812 */ /* 0x000fe200078efcff */
[----:B------:R-:W-:-:S07]  /*0f10*/  IMAD.MOV.U32 R16, RZ, RZ, R10 ;  /* 0x000000ffff107224 */ /* 0x000fce00078e000a */
.L_x_7:
[----:B------:R-:W-:Y:S02]  /*0f20*/  IMAD.MOV.U32 R4, RZ, RZ, R6 ;  /* 0x000000ffff047224 */ /* 0x000fe400078e0006 */
[----:B------:R-:W-:-:S04]  /*0f30*/  IMAD.MOV.U32 R5, RZ, RZ, 0x0 ;  /* 0x00000000ff057424 */ /* 0x000fc800078e00ff */
[----:B------:R-:W-:Y:S05]  /*0f40*/  RET.REL.NODEC R4 `(_Z7computeiiddddPc) ;  /* 0xfffffff0042c7950 */ /* 0x000fea0003c3ffff */
.L_x_10:
[----:B------:R-:W-:-:S00]  /*0f50*/  BRA `(.L_x_10) ;  /* 0xfffffffc00fc7947 */ /* 0x000fc0000383ffff */
[----:B------:R-:W-:-:S00]  /*0f60*/  NOP ;  /* 0x0000000000007918 */ /* 0x000fc00000000000 */
        /* <DEDUP_REMOVED lines=9> */
.L_x_11:


//--------------------- .nv.shared.reserved.0     --------------------------
	.section	.nv.shared.reserved.0,"aw",@nobits
	.weak		__nv_reservedSMEM_offset_0_alias
	.size		__nv_reservedSMEM_offset_0_alias, 0, 64
	.other		__nv_reservedSMEM_offset_0_alias,@"STO_CUDA_RESERVED_SHARED STV_DEFAULT"
__nv_reservedSMEM_offset_0_alias:
	.zero		0
	.zero		64


//--------------------- .nv.constant0._Z7computeiiddddPc --------------------------
	.section	.nv.constant0._Z7computeiiddddPc,"a",@progbits
	.sectionflags	@""
	.align	4
.nv.constant0._Z7computeiiddddPc:
	.zero		944


//--------------------- SYMBOLS --------------------------

	.type		.nv.reservedSmem.offset0,@object
	.size		.nv.reservedSmem.offset0,0x4
